	.headerflags	@"EF_CUDA_TEXMODE_UNIFIED EF_CUDA_64BIT_ADDRESS EF_CUDA_ACCELERATORS EF_CUDA_SM90 EF_CUDA_VIRTUAL_SM(EF_CUDA_SM90)"
	.elftype	@"ET_EXEC"


//--------------------- .nv.info                  --------------------------
	.section	.nv.info,"",@"SHT_CUDA_INFO"
	.align	4


	//----- nvinfo : EIATTR_REGCOUNT
	.align		4
        /*0000*/ 	.byte	0x04, 0x2f
        /*0002*/ 	.short	(.L_3 - .L_2)
	.align		4
.L_2:
        /*0004*/ 	.word	index@(triton_poi_fused__native_batch_norm_legit_no_training_relu_37)
        /*0008*/ 	.word	0x00000011


	//----- nvinfo : EIATTR_MIN_STACK_SIZE
	.align		4
.L_3:
        /*000c*/ 	.byte	0x04, 0x12
        /*000e*/ 	.short	(.L_5 - .L_4)
	.align		4
.L_4:
        /*0010*/ 	.word	index@(triton_poi_fused__native_batch_norm_legit_no_training_relu_37)
        /*0014*/ 	.word	0x00000000


	//----- nvinfo : EIATTR_FRAME_SIZE
	.align		4
.L_5:
        /*0018*/ 	.byte	0x04, 0x11
        /*001a*/ 	.short	(.L_7 - .L_6)
	.align		4
.L_6:
        /*001c*/ 	.word	index@(triton_poi_fused__native_batch_norm_legit_no_training_relu_37)
        /*0020*/ 	.word	0x00000000


	//----- nvinfo : EIATTR_MIN_STACK_SIZE
	.align		4
.L_7:
        /*0024*/ 	.byte	0x04, 0x12
        /*0026*/ 	.short	(.L_9 - .L_8)
	.align		4
.L_8:
        /*0028*/ 	.word	index@(triton_poi_fused__native_batch_norm_legit_no_training_relu_37)
        /*002c*/ 	.word	0x00000000
.L_9:


//--------------------- .nv.info.triton_poi_fused__native_batch_norm_legit_no_training_relu_37 --------------------------
	.section	.nv.info.triton_poi_fused__native_batch_norm_legit_no_training_relu_37,"",@"SHT_CUDA_INFO"
	.sectionflags	@""
	.align	4


	//----- nvinfo : EIATTR_CUDA_API_VERSION
	.align		4
        /*0000*/ 	.byte	0x04, 0x37
        /*0002*/ 	.short	(.L_11 - .L_10)
.L_10:
        /*0004*/ 	.word	0x0000007c


	//----- nvinfo : EIATTR_KPARAM_INFO
	.align		4
.L_11:
        /*0008*/ 	.byte	0x04, 0x17
        /*000a*/ 	.short	(.L_13 - .L_12)
.L_12:
        /*000c*/ 	.word	0x00000000
        /*0010*/ 	.short	0x0006
        /*0012*/ 	.short	0x0030
        /*0014*/ 	.byte	0x00, 0xf0, 0x11, 0x00


	//----- nvinfo : EIATTR_KPARAM_INFO
	.align		4
.L_13:
        /*0018*/ 	.byte	0x04, 0x17
        /*001a*/ 	.short	(.L_15 - .L_14)
.L_14:
        /*001c*/ 	.word	0x00000000
        /*0020*/ 	.short	0x0005
        /*0022*/ 	.short	0x0028
        /*0024*/ 	.byte	0x00, 0xf4, 0x21, 0x00


	//----- nvinfo : EIATTR_KPARAM_INFO
	.align		4
.L_15:
        /*0028*/ 	.byte	0x04, 0x17
        /*002a*/ 	.short	(.L_17 - .L_16)
.L_16:
        /*002c*/ 	.word	0x00000000
        /*0030*/ 	.short	0x0004
        /*0032*/ 	.short	0x0020
        /*0034*/ 	.byte	0x00, 0xf4, 0x21, 0x00


	//----- nvinfo : EIATTR_KPARAM_INFO
	.align		4
.L_17:
        /*0038*/ 	.byte	0x04, 0x17
        /*003a*/ 	.short	(.L_19 - .L_18)
.L_18:
        /*003c*/ 	.word	0x00000000
        /*0040*/ 	.short	0x0003
        /*0042*/ 	.short	0x0018
        /*0044*/ 	.byte	0x00, 0xf4, 0x21, 0x00


	//----- nvinfo : EIATTR_KPARAM_INFO
	.align		4
.L_19:
        /*0048*/ 	.byte	0x04, 0x17
        /*004a*/ 	.short	(.L_21 - .L_20)
.L_20:
        /*004c*/ 	.word	0x00000000
        /*0050*/ 	.short	0x0002
        /*0052*/ 	.short	0x0010
        /*0054*/ 	.byte	0x00, 0xf4, 0x21, 0x00


	//----- nvinfo : EIATTR_KPARAM_INFO
	.align		4
.L_21:
        /*0058*/ 	.byte	0x04, 0x17
        /*005a*/ 	.short	(.L_23 - .L_22)
.L_22:
        /*005c*/ 	.word	0x00000000
        /*0060*/ 	.short	0x0001
        /*0062*/ 	.short	0x0008
        /*0064*/ 	.byte	0x00, 0xf4, 0x21, 0x00


	//----- nvinfo : EIATTR_KPARAM_INFO
	.align		4
.L_23:
        /*0068*/ 	.byte	0x04, 0x17
        /*006a*/ 	.short	(.L_25 - .L_24)
.L_24:
        /*006c*/ 	.word	0x00000000
        /*0070*/ 	.short	0x0000
        /*0072*/ 	.short	0x0000
        /*0074*/ 	.byte	0x00, 0xf4, 0x21, 0x00


	//----- nvinfo : EIATTR_SPARSE_MMA_MASK
	.align		4
.L_25:
        /*0078*/ 	.byte	0x03, 0x50
        /*007a*/ 	.short	0x0000


	//----- nvinfo : EIATTR_MAXREG_COUNT
	.align		4
        /*007c*/ 	.byte	0x03, 0x1b
        /*007e*/ 	.short	0x00ff


	//----- nvinfo : EIATTR_EXIT_INSTR_OFFSETS
	.align		4
        /*0080*/ 	.byte	0x04, 0x1c
        /*0082*/ 	.short	(.L_27 - .L_26)


	//   ....[0]....
.L_26:
        /*0084*/ 	.word	0x00000350


	//----- nvinfo : EIATTR_REQNTID
	.align		4
.L_27:
        /*0088*/ 	.byte	0x04, 0x10
        /*008a*/ 	.short	(.L_29 - .L_28)
.L_28:
        /*008c*/ 	.word	0x00000100
        /*0090*/ 	.word	0x00000001
        /*0094*/ 	.word	0x00000001


	//----- nvinfo : EIATTR_CBANK_PARAM_SIZE
	.align		4
.L_29:
        /*0098*/ 	.byte	0x03, 0x19
        /*009a*/ 	.short	0x0034


	//----- nvinfo : EIATTR_PARAM_CBANK
	.align		4
        /*009c*/ 	.byte	0x04, 0x0a
        /*009e*/ 	.short	(.L_31 - .L_30)
	.align		4
.L_30:
        /*00a0*/ 	.word	index@(.nv.constant0.triton_poi_fused__native_batch_norm_legit_no_training_relu_37)
        /*00a4*/ 	.short	0x0210
        /*00a6*/ 	.short	0x0034


	//----- nvinfo : EIATTR_SW_WAR
	.align		4
.L_31:
        /*00a8*/ 	.byte	0x04, 0x36
        /*00aa*/ 	.short	(.L_33 - .L_32)
.L_32:
        /*00ac*/ 	.word	0x00000008
.L_33:


//--------------------- .nv.callgraph             --------------------------
	.section	.nv.callgraph,"",@"SHT_CUDA_CALLGRAPH"
	.align	4
	.sectionentsize	8
	.align		4
        /*0000*/ 	.word	0x00000000
	.align		4
        /*0004*/ 	.word	0xffffffff
	.align		4
        /*0008*/ 	.word	0x00000000
	.align		4
        /*000c*/ 	.word	0xfffffffe
	.align		4
        /*0010*/ 	.word	0x00000000
	.align		4
        /*0014*/ 	.word	0xfffffffd
	.align		4
        /*0018*/ 	.word	0x00000000
	.align		4
        /*001c*/ 	.word	0xfffffffc


//--------------------- .nv.constant4             --------------------------
	.section	.nv.constant4,"a",@progbits
	.align	8
	.align		8
.nv.constant4:
        /*0000*/ 	.dword	_$_str
	.align		8
        /*0008*/ 	.dword	_$_str_$_2


//--------------------- .text.triton_poi_fused__native_batch_norm_legit_no_training_relu_37 --------------------------
	.section	.text.triton_poi_fused__native_batch_norm_legit_no_training_relu_37,"ax",@progbits
	.align	128
        .global         triton_poi_fused__native_batch_norm_legit_no_training_relu_37
        .type           triton_poi_fused__native_batch_norm_legit_no_training_relu_37,@function
        .size           triton_poi_fused__native_batch_norm_legit_no_training_relu_37,(.L_x_1 - triton_poi_fused__native_batch_norm_legit_no_training_relu_37)
        .other          triton_poi_fused__native_batch_norm_legit_no_training_relu_37,@"STO_CUDA_ENTRY STV_DEFAULT"
triton_poi_fused__native_batch_norm_legit_no_training_relu_37:
.text.triton_poi_fused__native_batch_norm_legit_no_training_relu_37:
[----:B------:R-:W-:Y:S01]  /*0000*/  LDC R1, c[0x0][0x28] ;  /* 0x00000a00ff017b82 */ /* 0x000fe20000000800 */
[----:B------:R-:W1:Y:S07]  /*0010*/  S2R R0, SR_TID.X ;  /* 0x0000000000007919 */ /* 0x000e6e0000002100 */
[----:B------:R-:W2:Y:S01]  /*0020*/  LDC.64 R6, c[0x0][0x220] ;  /* 0x00008800ff067b82 */ /* 0x000ea20000000a00 */
[----:B------:R-:W-:Y:S01]  /*0030*/  ULDC.64 UR4, c[0x0][0x208] ;  /* 0x0000820000047ab9 */ /* 0x000fe20000000a00 */
[----:B------:R-:W3:Y:S06]  /*0040*/  S2R R5, SR_CTAID.X ;  /* 0x0000000000057919 */ /* 0x000eec0000002500 */
[----:B------:R-:W4:Y:S08]  /*0050*/  LDC.64 R8, c[0x0][0x228] ;  /* 0x00008a00ff087b82 */ /* 0x000f300000000a00 */
[----:B------:R-:W5:Y:S01]  /*0060*/  LDC.64 R10, c[0x0][0x230] ;  /* 0x00008c00ff0a7b82 */ /* 0x000f620000000a00 */
[----:B-1----:R-:W-:-:S02]  /*0070*/  SHF.L.U32 R0, R0, 0x1, RZ ;  /* 0x0000000100007819 */ /* 0x002fc400000006ff */
[----:B---3--:R-:W-:Y:S02]  /*0080*/  SHF.R.S32.HI R3, RZ, 0x16, R5 ;  /* 0x00000016ff037819 */ /* 0x008fe40000011405 */
[----:B------:R-:W-:Y:S02]  /*0090*/  LOP3.LUT R0, R0, 0x1fe, RZ, 0xc0, !PT ;  /* 0x000001fe00007812 */ /* 0x000fe400078ec0ff */
[----:B------:R-:W-:Y:S02]  /*00a0*/  SGXT R3, R3, 0x1 ;  /* 0x000000010303781a */ /* 0x000fe40000000200 */
[----:B------:R-:W-:Y:S02]  /*00b0*/  LEA R0, R5, R0, 0x9 ;  /* 0x0000000005007211 */ /* 0x000fe400078e48ff */
[----:B------:R-:W1:Y:S02]  /*00c0*/  LDC.64 R4, c[0x0][0x218] ;  /* 0x00008600ff047b82 */ /* 0x000e640000000a00 */
[----:B------:R-:W-:-:S04]  /*00d0*/  LEA.HI R3, R3, R0, RZ, 0x8 ;  /* 0x0000000003037211 */ /* 0x000fc800078f40ff */
[----:B------:R-:W-:-:S04]  /*00e0*/  SHF.R.S32.HI R3, RZ, 0x8, R3 ;  /* 0x00000008ff037819 */ /* 0x000fc80000011403 */
[----:B------:R-:W-:-:S04]  /*00f0*/  LEA.HI R2, R3, R3, RZ, 0x7 ;  /* 0x0000000303027211 */ /* 0x000fc800078f38ff */
[----:B------:R-:W-:-:S04]  /*0100*/  LOP3.LUT R2, R2, 0xffffff80, RZ, 0xc0, !PT ;  /* 0xffffff8002027812 */ /* 0x000fc800078ec0ff */
[----:B------:R-:W-:Y:S02]  /*0110*/  IADD3 R13, R3, -R2, RZ ;  /* 0x80000002030d7210 */ /* 0x000fe40007ffe0ff */
[----:B------:R-:W3:Y:S03]  /*0120*/  LDC.64 R2, c[0x0][0x210] ;  /* 0x00008400ff027b82 */ /* 0x000ee60000000a00 */
[----:B--2---:R-:W-:-:S06]  /*0130*/  IMAD.WIDE R6, R13, 0x4, R6 ;  /* 0x000000040d067825 */ /* 0x004fcc00078e0206 */
[----:B------:R-:W2:Y:S01]  /*0140*/  LDG.E.EL R6, desc[UR4][R6.64] ;  /* 0x0000000406067981 */ /* 0x000ea2000c2e1900 */
[----:B-1----:R-:W-:-:S05]  /*0150*/  IMAD.WIDE R4, R13, 0x4, R4 ;  /* 0x000000040d047825 */ /* 0x002fca00078e0204 */
[----:B------:R1:W2:Y:S01]  /*0160*/  LDG.E.EL R12, desc[UR4][R4.64] ;  /* 0x00000004040c7981 */ /* 0x0002a2000c2e1900 */
[----:B---3--:R-:W-:Y:S01]  /*0170*/  IMAD.WIDE R2, R0, 0x4, R2 ;  /* 0x0000000400027825 */ /* 0x008fe200078e0202 */
[----:B------:R-:W-:Y:S01]  /*0180*/  HFMA2.MMA R14, -RZ, RZ, 1.625, 0 ;  /* 0x3e800000ff0e7435 */ /* 0x000fe200000001ff */
[----:B-1----:R-:W1:Y:S04]  /*0190*/  LDC.64 R4, c[0x0][0x238] ;  /* 0x00008e00ff047b82 */ /* 0x002e680000000a00 */
[----:B------:R-:W3:Y:S01]  /*01a0*/  LDG.E.64 R2, desc[UR4][R2.64] ;  /* 0x0000000402027981 */ /* 0x000ee2000c1e1b00 */
[----:B----4-:R-:W-:-:S04]  /*01b0*/  IMAD.WIDE R8, R13, 0x4, R8 ;  /* 0x000000040d087825 */ /* 0x010fc800078e0208 */
[----:B-----5:R-:W-:Y:S02]  /*01c0*/  IMAD.WIDE R10, R13, 0x4, R10 ;  /* 0x000000040d0a7825 */ /* 0x020fe400078e020a */
[----:B------:R-:W4:Y:S04]  /*01d0*/  LDG.E.EL R8, desc[UR4][R8.64] ;  /* 0x0000000408087981 */ /* 0x000f28000c2e1900 */
[----:B------:R-:W4:Y:S01]  /*01e0*/  LDG.E.EL R11, desc[UR4][R10.64] ;  /* 0x000000040a0b7981 */ /* 0x000f22000c2e1900 */
[----:B-1----:R-:W-:-:S04]  /*01f0*/  IMAD.WIDE R4, R0, 0x4, R4 ;  /* 0x0000000400047825 */ /* 0x002fc800078e0204 */
[----:B--2---:R-:W-:-:S04]  /*0200*/  FADD R6, R6, 9.9999997473787516356e-06 ;  /* 0x3727c5ac06067421 */ /* 0x004fc80000000000 */
[----:B------:R-:W1:Y:S02]  /*0210*/  MUFU.SQRT R7, R6 ;  /* 0x0000000600077308 */ /* 0x000e640000002000 */
[C---:B-1----:R-:W-:Y:S02]  /*0220*/  FSETP.GT.AND P0, PT, R7.reuse, 8.50705917302346158658e+37, PT ;  /* 0x7e8000000700780b */ /* 0x042fe40003f04000 */
[----:B------:R-:W-:-:S11]  /*0230*/  FSETP.GEU.AND P1, PT, R7, 1.175494350822287508e-38, PT ;  /* 0x008000000700780b */ /* 0x000fd60003f2e000 */
[----:B------:R-:W-:-:S04]  /*0240*/  @P0 FMUL R7, R7, 0.25 ;  /* 0x3e80000007070820 */ /* 0x000fc80000400000 */
[----:B------:R-:W-:-:S06]  /*0250*/  @!P1 FMUL R7, R7, 16777216 ;  /* 0x4b80000007079820 */ /* 0x000fcc0000400000 */
[----:B------:R-:W1:Y:S01]  /*0260*/  MUFU.RCP R7, R7 ;  /* 0x0000000700077308 */ /* 0x000e620000001000 */
[----:B------:R-:W-:Y:S01]  /*0270*/  FSEL R14, R14, 1, P0 ;  /* 0x3f8000000e0e7808 */ /* 0x000fe20000000000 */
[----:B---3--:R-:W-:-:S04]  /*0280*/  FADD R2, R2, -R12 ;  /* 0x8000000c02027221 */ /* 0x008fc80000000000 */
[----:B------:R-:W-:Y:S01]  /*0290*/  @!P1 FMUL R14, R14, 16777216 ;  /* 0x4b8000000e0e9820 */ /* 0x000fe20000400000 */
[----:B------:R-:W-:-:S03]  /*02a0*/  FADD R3, R3, -R12 ;  /* 0x8000000c03037221 */ /* 0x000fc60000000000 */
[----:B-1----:R-:W-:-:S04]  /*02b0*/  FMUL R14, R7, R14 ;  /* 0x0000000e070e7220 */ /* 0x002fc80000400000 */
[-C--:B------:R-:W-:Y:S01]  /*02c0*/  FMUL R2, R2, R14.reuse ;  /* 0x0000000e02027220 */ /* 0x080fe20000400000 */
[----:B------:R-:W-:-:S03]  /*02d0*/  FMUL R14, R3, R14 ;  /* 0x0000000e030e7220 */ /* 0x000fc60000400000 */
[C-C-:B----4-:R-:W-:Y:S01]  /*02e0*/  FFMA R2, R8.reuse, R2, R11.reuse ;  /* 0x0000000208027223 */ /* 0x150fe2000000000b */
[----:B------:R-:W-:-:S04]  /*02f0*/  FFMA R14, R8, R14, R11 ;  /* 0x0000000e080e7223 */ /* 0x000fc8000000000b */
[----:B------:R-:W-:Y:S02]  /*0300*/  FSETP.GEU.AND P0, PT, R2, RZ, PT ;  /* 0x000000ff0200720b */ /* 0x000fe40003f0e000 */
[----:B------:R-:W-:Y:S02]  /*0310*/  FSETP.GEU.AND P1, PT, R14, RZ, PT ;  /* 0x000000ff0e00720b */ /* 0x000fe40003f2e000 */
[----:B------:R-:W-:Y:S02]  /*0320*/  FSEL R2, R2, RZ, P0 ;  /* 0x000000ff02027208 */ /* 0x000fe40000000000 */
[----:B------:R-:W-:-:S05]  /*0330*/  FSEL R3, R14, RZ, P1 ;  /* 0x000000ff0e037208 */ /* 0x000fca0000800000 */
[----:B------:R-:W-:Y:S01]  /*0340*/  STG.E.64 desc[UR4][R4.64], R2 ;  /* 0x0000000204007986 */ /* 0x000fe2000c101b04 */
[----:B------:R-:W-:Y:S05]  /*0350*/  EXIT ;  /* 0x000000000000794d */ /* 0x000fea0003800000 */
.L_x_0:
[----:B------:R-:W-:-:S00]  /*0360*/  BRA `(.L_x_0) ;  /* 0xfffffffc00fc7947 */ /* 0x000fc0000383ffff */
[----:B------:R-:W-:-:S00]  /*0370*/  NOP ;  /* 0x0000000000007918 */ /* 0x000fc00000000000 */
        /* <DEDUP_REMOVED lines=8> */
.L_x_1:


//--------------------- .nv.global.init           --------------------------
	.section	.nv.global.init,"aw",@progbits
.nv.global.init:
	.type		_$_str,@object
	.size		_$_str,(_$_str_$_2 - _$_str)
_$_str:
        /*0000*/ 	.byte	0x5f, 0x5f, 0x43, 0x55, 0x44, 0x41, 0x5f, 0x46, 0x54, 0x5a, 0x00
	.type		_$_str_$_2,@object
	.size		_$_str_$_2,(.L_1 - _$_str_$_2)
_$_str_$_2:
        /*000b*/ 	.byte	0x5f, 0x5f, 0x43, 0x55, 0x44, 0x41, 0x5f, 0x50, 0x52, 0x45, 0x43, 0x5f, 0x53, 0x51, 0x52, 0x54
        /*001b*/ 	.byte	0x00
.L_1:


//--------------------- .nv.constant0.triton_poi_fused__native_batch_norm_legit_no_training_relu_37 --------------------------
	.section	.nv.constant0.triton_poi_fused__native_batch_norm_legit_no_training_relu_37,"a",@progbits
	.sectionflags	@""
	.align	4
.nv.constant0.triton_poi_fused__native_batch_norm_legit_no_training_relu_37:
	.zero		580
